//
// Generated by NVIDIA NVVM Compiler
//
// Compiler Build ID: CL-36424714
// Cuda compilation tools, release 13.0, V13.0.88
// Based on NVVM 20.0.0
//

.version 9.0
.target sm_100
.address_size 64

	// .globl	_Z6mapLogPfS_

.visible .entry _Z6mapLogPfS_(
	.param .u64 .ptr .align 1 _Z6mapLogPfS__param_0,
	.param .u64 .ptr .align 1 _Z6mapLogPfS__param_1
)
{
	.reg .pred 	%p<4>;
	.reg .b32 	%r<9>;
	.reg .b32 	%f<23>;
	.reg .b64 	%rd<8>;

	ld.param.u64 	%rd1, [_Z6mapLogPfS__param_0];
	ld.param.u64 	%rd2, [_Z6mapLogPfS__param_1];
	cvta.to.global.u64 	%rd3, %rd2;
	cvta.to.global.u64 	%rd4, %rd1;
	mov.u32 	%r1, %ctaid.x;
	mov.u32 	%r2, %ntid.x;
	mov.u32 	%r3, %tid.x;
	mad.lo.s32 	%r4, %r1, %r2, %r3;
	mul.wide.s32 	%rd5, %r4, 4;
	add.s64 	%rd6, %rd4, %rd5;
	ld.global.f32 	%f1, [%rd6];
	setp.lt.f32 	%p1, %f1, 0f00800000;
	mul.f32 	%f2, %f1, 0f4B000000;
	selp.f32 	%f3, %f2, %f1, %p1;
	selp.f32 	%f4, 0fC1B80000, 0f00000000, %p1;
	mov.b32 	%r5, %f3;
	add.s32 	%r6, %r5, -1059760811;
	and.b32  	%r7, %r6, -8388608;
	sub.s32 	%r8, %r5, %r7;
	mov.b32 	%f5, %r8;
	cvt.rn.f32.s32 	%f6, %r7;
	fma.rn.f32 	%f7, %f6, 0f34000000, %f4;
	add.f32 	%f8, %f5, 0fBF800000;
	fma.rn.f32 	%f9, %f8, 0fBE055027, 0f3E1039F6;
	fma.rn.f32 	%f10, %f9, %f8, 0fBDF8CDCC;
	fma.rn.f32 	%f11, %f10, %f8, 0f3E0F2955;
	fma.rn.f32 	%f12, %f11, %f8, 0fBE2AD8B9;
	fma.rn.f32 	%f13, %f12, %f8, 0f3E4CED0B;
	fma.rn.f32 	%f14, %f13, %f8, 0fBE7FFF22;
	fma.rn.f32 	%f15, %f14, %f8, 0f3EAAAA78;
	fma.rn.f32 	%f16, %f15, %f8, 0fBF000000;
	mul.f32 	%f17, %f8, %f16;
	fma.rn.f32 	%f18, %f17, %f8, %f8;
	fma.rn.f32 	%f19, %f7, 0f3F317218, %f18;
	setp.gt.u32 	%p2, %r5, 2139095039;
	fma.rn.f32 	%f20, %f3, 0f7F800000, 0f7F800000;
	selp.f32 	%f21, %f20, %f19, %p2;
	setp.eq.f32 	%p3, %f3, 0f00000000;
	selp.f32 	%f22, 0fFF800000, %f21, %p3;
	add.s64 	%rd7, %rd3, %rd5;
	st.global.f32 	[%rd7], %f22;
	ret;

}


// ===== COMPILED SASS (sm_100) =====

	.target	sm_100

	.elftype	@"ET_EXEC"


//--------------------- .note.nv.tkinfo           --------------------------
	.section	.note.nv.tkinfo,"",@"SHT_NOTE"
	.sectionflags	@"SHF_NOTE_NV_TKINFO"
	.tkinfo
        /*0018*/ 	.word	0x00000002
        /*0030*/ 	.string	""
        /*0030*/ 	.string	"ptxas"
        /*0030*/ 	.string	"Cuda compilation tools, release 13.0, V13.0.88"
        /*0030*/ 	.string	"Build cuda_13.0.r13.0/compiler.36424714_0"
        /*0030*/ 	.string	"-arch sm_100 -m 64 "



//--------------------- .note.nv.cuinfo           --------------------------
	.section	.note.nv.cuinfo,"",@"SHT_NOTE"
	.sectionflags	@"SHF_NOTE_NV_CUINFO"
        /*0018*/ 	.short	0x0002
        /*001a*/ 	.short	0x0064
        /*001c*/ 	.short	0x0082
	.zero		2


//--------------------- .nv.info                  --------------------------
	.section	.nv.info,"",@"SHT_CUDA_INFO"
	.align	4


	//----- nvinfo : EIATTR_REGCOUNT
	.align		4
        /*0000*/ 	.byte	0x04, 0x2f
        /*0002*/ 	.short	(.L_1 - .L_0)
	.align		4
.L_0:
        /*0004*/ 	.word	index@(_Z6mapLogPfS_)
        /*0008*/ 	.word	0x0000000c


	//----- nvinfo : EIATTR_FRAME_SIZE
	.align		4
.L_1:
        /*000c*/ 	.byte	0x04, 0x11
        /*000e*/ 	.short	(.L_3 - .L_2)
	.align		4
.L_2:
        /*0010*/ 	.word	index@(_Z6mapLogPfS_)
        /*0014*/ 	.word	0x00000000


	//----- nvinfo : EIATTR_MIN_STACK_SIZE
	.align		4
.L_3:
        /*0018*/ 	.byte	0x04, 0x12
        /*001a*/ 	.short	(.L_5 - .L_4)
	.align		4
.L_4:
        /*001c*/ 	.word	index@(_Z6mapLogPfS_)
        /*0020*/ 	.word	0x00000000
.L_5:


//--------------------- .nv.compat                --------------------------
	.section	.nv.compat,"",@"SHT_CUDA_COMPAT_INFO"
	.align	4
        /*0000*/ 	.byte	0x02, 0x09, 0x00, 0x00, 0x02, 0x02, 0x01, 0x00, 0x02, 0x05, 0x05, 0x00, 0x03, 0x07, 0x01, 0x01
        /*0010*/ 	.byte	0x02, 0x03, 0x00, 0x00, 0x02, 0x06, 0x01, 0x00, 0x04, 0x0b, 0x08, 0x00, 0x01, 0x00, 0x00, 0x00
        /*0020*/ 	.byte	0x00, 0x00, 0x00, 0x00


//--------------------- .nv.info._Z6mapLogPfS_    --------------------------
	.section	.nv.info._Z6mapLogPfS_,"",@"SHT_CUDA_INFO"
	.sectionflags	@""
	.align	4


	//----- nvinfo : EIATTR_CUDA_API_VERSION
	.align		4
        /*0000*/ 	.byte	0x04, 0x37
        /*0002*/ 	.short	(.L_7 - .L_6)
.L_6:
        /*0004*/ 	.word	0x00000082


	//----- nvinfo : EIATTR_KPARAM_INFO
	.align		4
.L_7:
        /*0008*/ 	.byte	0x04, 0x17
        /*000a*/ 	.short	(.L_9 - .L_8)
.L_8:
        /*000c*/ 	.word	0x00000000
        /*0010*/ 	.short	0x0001
        /*0012*/ 	.short	0x0008
        /*0014*/ 	.byte	0x00, 0xf5, 0x21, 0x00


	//----- nvinfo : EIATTR_KPARAM_INFO
	.align		4
.L_9:
        /*0018*/ 	.byte	0x04, 0x17
        /*001a*/ 	.short	(.L_11 - .L_10)
.L_10:
        /*001c*/ 	.word	0x00000000
        /*0020*/ 	.short	0x0000
        /*0022*/ 	.short	0x0000
        /*0024*/ 	.byte	0x00, 0xf5, 0x21, 0x00


	//----- nvinfo : EIATTR_SPARSE_MMA_MASK
	.align		4
.L_11:
        /*0028*/ 	.byte	0x03, 0x50
        /*002a*/ 	.short	0x0000


	//----- nvinfo : EIATTR_MAXREG_COUNT
	.align		4
        /*002c*/ 	.byte	0x03, 0x1b
        /*002e*/ 	.short	0x00ff


	//----- nvinfo : EIATTR_MERCURY_ISA_VERSION
	.align		4
        /*0030*/ 	.byte	0x03, 0x5f
        /*0032*/ 	.short	0x0101


	//----- nvinfo : EIATTR_VRC_CTA_INIT_COUNT
	.align		4
        /*0034*/ 	.byte	0x02, 0x4a
	.zero		1
	.zero		1


	//----- nvinfo : EIATTR_EXIT_INSTR_OFFSETS
	.align		4
        /*0038*/ 	.byte	0x04, 0x1c
        /*003a*/ 	.short	(.L_13 - .L_12)


	//   ....[0]....
.L_12:
        /*003c*/ 	.word	0x00000260


	//----- nvinfo : EIATTR_CBANK_PARAM_SIZE
	.align		4
.L_13:
        /*0040*/ 	.byte	0x03, 0x19
        /*0042*/ 	.short	0x0010


	//----- nvinfo : EIATTR_PARAM_CBANK
	.align		4
        /*0044*/ 	.byte	0x04, 0x0a
        /*0046*/ 	.short	(.L_15 - .L_14)
	.align		4
.L_14:
        /*0048*/ 	.word	index@(.nv.constant0._Z6mapLogPfS_)
        /*004c*/ 	.short	0x0380
        /*004e*/ 	.short	0x0010


	//----- nvinfo : EIATTR_SW_WAR
	.align		4
.L_15:
        /*0050*/ 	.byte	0x04, 0x36
        /*0052*/ 	.short	(.L_17 - .L_16)
.L_16:
        /*0054*/ 	.word	0x00000008
.L_17:


//--------------------- .nv.callgraph             --------------------------
	.section	.nv.callgraph,"",@"SHT_CUDA_CALLGRAPH"
	.align	4
	.sectionentsize	8
	.align		4
        /*0000*/ 	.word	0x00000000
	.align		4
        /*0004*/ 	.word	0xffffffff
	.align		4
        /*0008*/ 	.word	0x00000000
	.align		4
        /*000c*/ 	.word	0xfffffffe
	.align		4
        /*0010*/ 	.word	0x00000000
	.align		4
        /*0014*/ 	.word	0xfffffffd
	.align		4
        /*0018*/ 	.word	0x00000000
	.align		4
        /*001c*/ 	.word	0xfffffffc


//--------------------- .text._Z6mapLogPfS_       --------------------------
	.section	.text._Z6mapLogPfS_,"ax",@progbits
	.align	128
        .global         _Z6mapLogPfS_
        .type           _Z6mapLogPfS_,@function
        .size           _Z6mapLogPfS_,(.L_x_1 - _Z6mapLogPfS_)
        .other          _Z6mapLogPfS_,@"STO_CUDA_ENTRY STV_DEFAULT"
_Z6mapLogPfS_:
.text._Z6mapLogPfS_:
[----:B------:R-:W-:Y:S01]  /*0000*/  LDC R1, c[0x0][0x37c] ;  /* 0x0000df00ff017b82 */ /* 0x000fe20000000800 */
[----:B------:R-:W0:Y:S07]  /*0010*/  S2R R0, SR_TID.X ;  /* 0x0000000000007919 */ /* 0x000e2e0000002100 */
[----:B------:R-:W0:Y:S01]  /*0020*/  S2UR UR6, SR_CTAID.X ;  /* 0x00000000000679c3 */ /* 0x000e220000002500 */
[----:B------:R-:W1:Y:S07]  /*0030*/  LDCU.64 UR4, c[0x0][0x358] ;  /* 0x00006b00ff0477ac */ /* 0x000e6e0008000a00 */
[----:B------:R-:W0:Y:S08]  /*0040*/  LDC R5, c[0x0][0x360] ;  /* 0x0000d800ff057b82 */ /* 0x000e300000000800 */
[----:B------:R-:W2:Y:S01]  /*0050*/  LDC.64 R2, c[0x0][0x380] ;  /* 0x0000e000ff027b82 */ /* 0x000ea20000000a00 */
[----:B0-----:R-:W-:-:S04]  /*0060*/  IMAD R5, R5, UR6, R0 ;  /* 0x0000000605057c24 */ /* 0x001fc8000f8e0200 */
[----:B--2---:R-:W-:-:S05]  /*0070*/  IMAD.WIDE R2, R5, 0x4, R2 ;  /* 0x0000000405027825 */ /* 0x004fca00078e0202 */
[----:B-1----:R0:W2:Y:S01]  /*0080*/  LDG.E R0, desc[UR4][R2.64] ;  /* 0x0000000402007981 */ /* 0x0020a2000c1e1900 */
[----:B------:R-:W-:Y:S01]  /*0090*/  HFMA2 R9, -RZ, RZ, 1.5048828125, 33.21875 ;  /* 0x3e055027ff097431 */ /* 0x000fe200000001ff */
[----:B0-----:R-:W0:Y:S02]  /*00a0*/  LDC.64 R2, c[0x0][0x388] ;  /* 0x0000e200ff027b82 */ /* 0x001e240000000a00 */
[----:B0-----:R-:W-:Y:S01]  /*00b0*/  IMAD.WIDE R2, R5, 0x4, R2 ;  /* 0x0000000405027825 */ /* 0x001fe200078e0202 */
[----:B--2---:R-:W-:-:S13]  /*00c0*/  FSETP.GEU.AND P0, PT, R0, 1.175494350822287508e-38, PT ;  /* 0x008000000000780b */ /* 0x004fda0003f0e000 */
[----:B------:R-:W-:-:S05]  /*00d0*/  @!P0 FMUL R0, R0, 8388608 ;  /* 0x4b00000000008820 */ /* 0x000fca0000400000 */
[----:B------:R-:W-:-:S04]  /*00e0*/  IADD3 R4, PT, PT, R0, -0x3f2aaaab, RZ ;  /* 0xc0d5555500047810 */ /* 0x000fc80007ffe0ff */
[----:B------:R-:W-:-:S04]  /*00f0*/  LOP3.LUT R7, R4, 0xff800000, RZ, 0xc0, !PT ;  /* 0xff80000004077812 */ /* 0x000fc800078ec0ff */
[-C--:B------:R-:W-:Y:S02]  /*0100*/  IADD3 R4, PT, PT, R0, -R7.reuse, RZ ;  /* 0x8000000700047210 */ /* 0x080fe40007ffe0ff */
[----:B------:R-:W-:-:S03]  /*0110*/  I2FP.F32.S32 R7, R7 ;  /* 0x0000000700077245 */ /* 0x000fc60000201400 */
[----:B------:R-:W-:Y:S01]  /*0120*/  FADD R6, R4, -1 ;  /* 0xbf80000004067421 */ /* 0x000fe20000000000 */
[----:B------:R-:W-:Y:S02]  /*0130*/  FSEL R4, RZ, -23, P0 ;  /* 0xc1b80000ff047808 */ /* 0x000fe40000000000 */
[----:B------:R-:W-:Y:S01]  /*0140*/  ISETP.GT.U32.AND P0, PT, R0, 0x7f7fffff, PT ;  /* 0x7f7fffff0000780c */ /* 0x000fe20003f04070 */
[C---:B------:R-:W-:Y:S02]  /*0150*/  FFMA R9, R6.reuse, -R9, 0.14084610342979431152 ;  /* 0x3e1039f606097423 */ /* 0x040fe40000000809 */
[----:B------:R-:W-:Y:S01]  /*0160*/  FFMA R4, R7, 1.1920928955078125e-07, R4 ;  /* 0x3400000007047823 */ /* 0x000fe20000000004 */
[----:B------:R-:W-:Y:S01]  /*0170*/  MOV R7, 0x7f800000 ;  /* 0x7f80000000077802 */ /* 0x000fe20000000f00 */
[----:B------:R-:W-:-:S04]  /*0180*/  FFMA R9, R6, R9, -0.12148627638816833496 ;  /* 0xbdf8cdcc06097423 */ /* 0x000fc80000000009 */
[----:B------:R-:W-:-:S04]  /*0190*/  FFMA R9, R6, R9, 0.13980610668659210205 ;  /* 0x3e0f295506097423 */ /* 0x000fc80000000009 */
[----:B------:R-:W-:-:S04]  /*01a0*/  FFMA R9, R6, R9, -0.16684235632419586182 ;  /* 0xbe2ad8b906097423 */ /* 0x000fc80000000009 */
[----:B------:R-:W-:-:S04]  /*01b0*/  FFMA R9, R6, R9, 0.20012299716472625732 ;  /* 0x3e4ced0b06097423 */ /* 0x000fc80000000009 */
[----:B------:R-:W-:-:S04]  /*01c0*/  FFMA R9, R6, R9, -0.24999669194221496582 ;  /* 0xbe7fff2206097423 */ /* 0x000fc80000000009 */
[----:B------:R-:W-:-:S04]  /*01d0*/  FFMA R9, R6, R9, 0.33333182334899902344 ;  /* 0x3eaaaa7806097423 */ /* 0x000fc80000000009 */
[----:B------:R-:W-:-:S04]  /*01e0*/  FFMA R9, R6, R9, -0.5 ;  /* 0xbf00000006097423 */ /* 0x000fc80000000009 */
[----:B------:R-:W-:-:S04]  /*01f0*/  FMUL R9, R6, R9 ;  /* 0x0000000906097220 */ /* 0x000fc80000400000 */
[----:B------:R-:W-:-:S04]  /*0200*/  FFMA R9, R6, R9, R6 ;  /* 0x0000000906097223 */ /* 0x000fc80000000006 */
[----:B------:R-:W-:Y:S01]  /*0210*/  FFMA R4, R4, 0.69314718246459960938, R9 ;  /* 0x3f31721804047823 */ /* 0x000fe20000000009 */
[C---:B------:R-:W-:Y:S01]  /*0220*/  @P0 FFMA R4, R0.reuse, R7, +INF ;  /* 0x7f80000000040423 */ /* 0x040fe20000000007 */
[----:B------:R-:W-:-:S04]  /*0230*/  FSETP.NEU.AND P0, PT, R0, RZ, PT ;  /* 0x000000ff0000720b */ /* 0x000fc80003f0d000 */
[----:B------:R-:W-:-:S05]  /*0240*/  FSEL R5, R4, -INF , P0 ;  /* 0xff80000004057808 */ /* 0x000fca0000000000 */
[----:B------:R-:W-:Y:S01]  /*0250*/  STG.E desc[UR4][R2.64], R5 ;  /* 0x0000000502007986 */ /* 0x000fe2000c101904 */
[----:B------:R-:W-:Y:S05]  /*0260*/  EXIT ;  /* 0x000000000000794d */ /* 0x000fea0003800000 */
.L_x_0:
[----:B------:R-:W-:-:S00]  /*0270*/  BRA `(.L_x_0) ;  /* 0xfffffffc00fc7947 */ /* 0x000fc0000383ffff */
[----:B------:R-:W-:-:S00]  /*0280*/  NOP ;  /* 0x0000000000007918 */ /* 0x000fc00000000000 */
[----:B------:R-:W-:-:S00]  /*0290*/  NOP ;  /* 0x0000000000007918 */ /* 0x000fc00000000000 */
[----:B------:R-:W-:-:S00]  /*02a0*/  NOP ;  /* 0x0000000000007918 */ /* 0x000fc00000000000 */
[----:B------:R-:W-:-:S00]  /*02b0*/  NOP ;  /* 0x0000000000007918 */ /* 0x000fc00000000000 */
[----:B------:R-:W-:-:S00]  /*02c0*/  NOP ;  /* 0x0000000000007918 */ /* 0x000fc00000000000 */
[----:B------:R-:W-:-:S00]  /*02d0*/  NOP ;  /* 0x0000000000007918 */ /* 0x000fc00000000000 */
[----:B------:R-:W-:-:S00]  /*02e0*/  NOP ;  /* 0x0000000000007918 */ /* 0x000fc00000000000 */
[----:B------:R-:W-:-:S00]  /*02f0*/  NOP ;  /* 0x0000000000007918 */ /* 0x000fc00000000000 */
.L_x_1:


//--------------------- .nv.shared.reserved.0     --------------------------
	.section	.nv.shared.reserved.0,"aw",@nobits
	.weak		__nv_reservedSMEM_offset_0_alias
	.size		__nv_reservedSMEM_offset_0_alias, 0, 64
	.other		__nv_reservedSMEM_offset_0_alias,@"STO_CUDA_RESERVED_SHARED STV_DEFAULT"
__nv_reservedSMEM_offset_0_alias:
	.zero		0
	.zero		64


//--------------------- .nv.constant0._Z6mapLogPfS_ --------------------------
	.section	.nv.constant0._Z6mapLogPfS_,"a",@progbits
	.sectionflags	@""
	.align	4
.nv.constant0._Z6mapLogPfS_:
	.zero		912


//--------------------- SYMBOLS --------------------------

	.type		.nv.reservedSmem.offset0,@object
	.size		.nv.reservedSmem.offset0,0x4
